	.headerflags	@"EF_CUDA_TEXMODE_UNIFIED EF_CUDA_64BIT_ADDRESS EF_CUDA_ACCELERATORS EF_CUDA_SM90 EF_CUDA_VIRTUAL_SM(EF_CUDA_SM90)"
	.elftype	@"ET_EXEC"


//--------------------- .nv.info                  --------------------------
	.section	.nv.info,"",@"SHT_CUDA_INFO"
	.align	4


	//----- nvinfo : EIATTR_REGCOUNT
	.align		4
        /*0000*/ 	.byte	0x04, 0x2f
        /*0002*/ 	.short	(.L_3 - .L_2)
	.align		4
.L_2:
        /*0004*/ 	.word	index@(triton_poi_fused__native_batch_norm_legit_no_training_relu_8)
        /*0008*/ 	.word	0x00000020


	//----- nvinfo : EIATTR_MIN_STACK_SIZE
	.align		4
.L_3:
        /*000c*/ 	.byte	0x04, 0x12
        /*000e*/ 	.short	(.L_5 - .L_4)
	.align		4
.L_4:
        /*0010*/ 	.word	index@(triton_poi_fused__native_batch_norm_legit_no_training_relu_8)
        /*0014*/ 	.word	0x00000000


	//----- nvinfo : EIATTR_FRAME_SIZE
	.align		4
.L_5:
        /*0018*/ 	.byte	0x04, 0x11
        /*001a*/ 	.short	(.L_7 - .L_6)
	.align		4
.L_6:
        /*001c*/ 	.word	index@(triton_poi_fused__native_batch_norm_legit_no_training_relu_8)
        /*0020*/ 	.word	0x00000000


	//----- nvinfo : EIATTR_MIN_STACK_SIZE
	.align		4
.L_7:
        /*0024*/ 	.byte	0x04, 0x12
        /*0026*/ 	.short	(.L_9 - .L_8)
	.align		4
.L_8:
        /*0028*/ 	.word	index@(triton_poi_fused__native_batch_norm_legit_no_training_relu_8)
        /*002c*/ 	.word	0x00000000
.L_9:


//--------------------- .nv.info.triton_poi_fused__native_batch_norm_legit_no_training_relu_8 --------------------------
	.section	.nv.info.triton_poi_fused__native_batch_norm_legit_no_training_relu_8,"",@"SHT_CUDA_INFO"
	.sectionflags	@""
	.align	4


	//----- nvinfo : EIATTR_CUDA_API_VERSION
	.align		4
        /*0000*/ 	.byte	0x04, 0x37
        /*0002*/ 	.short	(.L_11 - .L_10)
.L_10:
        /*0004*/ 	.word	0x0000007c


	//----- nvinfo : EIATTR_KPARAM_INFO
	.align		4
.L_11:
        /*0008*/ 	.byte	0x04, 0x17
        /*000a*/ 	.short	(.L_13 - .L_12)
.L_12:
        /*000c*/ 	.word	0x00000000
        /*0010*/ 	.short	0x0007
        /*0012*/ 	.short	0x0034
        /*0014*/ 	.byte	0x00, 0xf0, 0x11, 0x00


	//----- nvinfo : EIATTR_KPARAM_INFO
	.align		4
.L_13:
        /*0018*/ 	.byte	0x04, 0x17
        /*001a*/ 	.short	(.L_15 - .L_14)
.L_14:
        /*001c*/ 	.word	0x00000000
        /*0020*/ 	.short	0x0006
        /*0022*/ 	.short	0x0030
        /*0024*/ 	.byte	0x00, 0xf0, 0x11, 0x00


	//----- nvinfo : EIATTR_KPARAM_INFO
	.align		4
.L_15:
        /*0028*/ 	.byte	0x04, 0x17
        /*002a*/ 	.short	(.L_17 - .L_16)
.L_16:
        /*002c*/ 	.word	0x00000000
        /*0030*/ 	.short	0x0005
        /*0032*/ 	.short	0x0028
        /*0034*/ 	.byte	0x00, 0xf4, 0x21, 0x00


	//----- nvinfo : EIATTR_KPARAM_INFO
	.align		4
.L_17:
        /*0038*/ 	.byte	0x04, 0x17
        /*003a*/ 	.short	(.L_19 - .L_18)
.L_18:
        /*003c*/ 	.word	0x00000000
        /*0040*/ 	.short	0x0004
        /*0042*/ 	.short	0x0020
        /*0044*/ 	.byte	0x00, 0xf4, 0x21, 0x00


	//----- nvinfo : EIATTR_KPARAM_INFO
	.align		4
.L_19:
        /*0048*/ 	.byte	0x04, 0x17
        /*004a*/ 	.short	(.L_21 - .L_20)
.L_20:
        /*004c*/ 	.word	0x00000000
        /*0050*/ 	.short	0x0003
        /*0052*/ 	.short	0x0018
        /*0054*/ 	.byte	0x00, 0xf4, 0x21, 0x00


	//----- nvinfo : EIATTR_KPARAM_INFO
	.align		4
.L_21:
        /*0058*/ 	.byte	0x04, 0x17
        /*005a*/ 	.short	(.L_23 - .L_22)
.L_22:
        /*005c*/ 	.word	0x00000000
        /*0060*/ 	.short	0x0002
        /*0062*/ 	.short	0x0010
        /*0064*/ 	.byte	0x00, 0xf4, 0x21, 0x00


	//----- nvinfo : EIATTR_KPARAM_INFO
	.align		4
.L_23:
        /*0068*/ 	.byte	0x04, 0x17
        /*006a*/ 	.short	(.L_25 - .L_24)
.L_24:
        /*006c*/ 	.word	0x00000000
        /*0070*/ 	.short	0x0001
        /*0072*/ 	.short	0x0008
        /*0074*/ 	.byte	0x00, 0xf4, 0x21, 0x00


	//----- nvinfo : EIATTR_KPARAM_INFO
	.align		4
.L_25:
        /*0078*/ 	.byte	0x04, 0x17
        /*007a*/ 	.short	(.L_27 - .L_26)
.L_26:
        /*007c*/ 	.word	0x00000000
        /*0080*/ 	.short	0x0000
        /*0082*/ 	.short	0x0000
        /*0084*/ 	.byte	0x00, 0xf4, 0x21, 0x00


	//----- nvinfo : EIATTR_SPARSE_MMA_MASK
	.align		4
.L_27:
        /*0088*/ 	.byte	0x03, 0x50
        /*008a*/ 	.short	0x0000


	//----- nvinfo : EIATTR_MAXREG_COUNT
	.align		4
        /*008c*/ 	.byte	0x03, 0x1b
        /*008e*/ 	.short	0x00ff


	//----- nvinfo : EIATTR_EXIT_INSTR_OFFSETS
	.align		4
        /*0090*/ 	.byte	0x04, 0x1c
        /*0092*/ 	.short	(.L_29 - .L_28)


	//   ....[0]....
.L_28:
        /*0094*/ 	.word	0x000009e0


	//   ....[1]....
        /*0098*/ 	.word	0x00000a00


	//----- nvinfo : EIATTR_REQNTID
	.align		4
.L_29:
        /*009c*/ 	.byte	0x04, 0x10
        /*009e*/ 	.short	(.L_31 - .L_30)
.L_30:
        /*00a0*/ 	.word	0x00000080
        /*00a4*/ 	.word	0x00000001
        /*00a8*/ 	.word	0x00000001


	//----- nvinfo : EIATTR_CBANK_PARAM_SIZE
	.align		4
.L_31:
        /*00ac*/ 	.byte	0x03, 0x19
        /*00ae*/ 	.short	0x0038


	//----- nvinfo : EIATTR_PARAM_CBANK
	.align		4
        /*00b0*/ 	.byte	0x04, 0x0a
        /*00b2*/ 	.short	(.L_33 - .L_32)
	.align		4
.L_32:
        /*00b4*/ 	.word	index@(.nv.constant0.triton_poi_fused__native_batch_norm_legit_no_training_relu_8)
        /*00b8*/ 	.short	0x0210
        /*00ba*/ 	.short	0x0038


	//----- nvinfo : EIATTR_SW_WAR
	.align		4
.L_33:
        /*00bc*/ 	.byte	0x04, 0x36
        /*00be*/ 	.short	(.L_35 - .L_34)
.L_34:
        /*00c0*/ 	.word	0x00000008
.L_35:


//--------------------- .nv.callgraph             --------------------------
	.section	.nv.callgraph,"",@"SHT_CUDA_CALLGRAPH"
	.align	4
	.sectionentsize	8
	.align		4
        /*0000*/ 	.word	0x00000000
	.align		4
        /*0004*/ 	.word	0xffffffff
	.align		4
        /*0008*/ 	.word	0x00000000
	.align		4
        /*000c*/ 	.word	0xfffffffe
	.align		4
        /*0010*/ 	.word	0x00000000
	.align		4
        /*0014*/ 	.word	0xfffffffd
	.align		4
        /*0018*/ 	.word	0x00000000
	.align		4
        /*001c*/ 	.word	0xfffffffc


//--------------------- .nv.constant4             --------------------------
	.section	.nv.constant4,"a",@progbits
	.align	8
	.align		8
.nv.constant4:
        /*0000*/ 	.dword	_$_str
	.align		8
        /*0008*/ 	.dword	_$_str_$_2


//--------------------- .text.triton_poi_fused__native_batch_norm_legit_no_training_relu_8 --------------------------
	.section	.text.triton_poi_fused__native_batch_norm_legit_no_training_relu_8,"ax",@progbits
	.align	128
        .global         triton_poi_fused__native_batch_norm_legit_no_training_relu_8
        .type           triton_poi_fused__native_batch_norm_legit_no_training_relu_8,@function
        .size           triton_poi_fused__native_batch_norm_legit_no_training_relu_8,(.L_x_1 - triton_poi_fused__native_batch_norm_legit_no_training_relu_8)
        .other          triton_poi_fused__native_batch_norm_legit_no_training_relu_8,@"STO_CUDA_ENTRY STV_DEFAULT"
triton_poi_fused__native_batch_norm_legit_no_training_relu_8:
.text.triton_poi_fused__native_batch_norm_legit_no_training_relu_8:
[----:B------:R-:W0:Y:S01]  /*0000*/  LDC R1, c[0x0][0x28] ;  /* 0x00000a00ff017b82 */ /* 0x000e220000000800 */
[----:B------:R-:W1:Y:S07]  /*0010*/  S2R R7, SR_CTAID.Y ;  /* 0x0000000000077919 */ /* 0x000e6e0000002600 */
[----:B------:R-:W2:Y:S01]  /*0020*/  LDC.64 R4, c[0x0][0x220] ;  /* 0x00008800ff047b82 */ /* 0x000ea20000000a00 */
[----:B------:R-:W-:Y:S01]  /*0030*/  HFMA2.MMA R0, -RZ, RZ, 0, 0 ;  /* 0x00000000ff007435 */ /* 0x000fe200000001ff */
[----:B------:R-:W-:Y:S01]  /*0040*/  ULDC.64 UR4, c[0x0][0x208] ;  /* 0x0000820000047ab9 */ /* 0x000fe20000000a00 */
[----:B------:R-:W3:Y:S05]  /*0050*/  S2R R6, SR_TID.X ;  /* 0x0000000000067919 */ /* 0x000eea0000002100 */
[----:B------:R-:W4:Y:S08]  /*0060*/  LDC.64 R14, c[0x0][0x218] ;  /* 0x00008600ff0e7b82 */ /* 0x000f300000000a00 */
[----:B------:R-:W5:Y:S08]  /*0070*/  LDC.64 R16, c[0x0][0x210] ;  /* 0x00008400ff107b82 */ /* 0x000f700000000a00 */
[----:B------:R-:W5:Y:S01]  /*0080*/  LDC.64 R8, c[0x0][0x228] ;  /* 0x00008a00ff087b82 */ /* 0x000f620000000a00 */
[C---:B-1----:R-:W-:Y:S01]  /*0090*/  IMAD.HI R28, R7.reuse, 0x38e38e39, RZ ;  /* 0x38e38e39071c7827 */ /* 0x042fe200078e02ff */
[----:B------:R-:W-:-:S04]  /*00a0*/  ISETP.GE.AND P0, PT, R7, 0x480, PT ;  /* 0x000004800700780c */ /* 0x000fc80003f06270 */
[----:B------:R-:W-:-:S04]  /*00b0*/  SHF.R.U32.HI R3, RZ, 0x1f, R28 ;  /* 0x0000001fff037819 */ /* 0x000fc8000001161c */
[----:B------:R-:W-:-:S05]  /*00c0*/  LEA.HI.SX32 R28, R28, R3, 0x1a ;  /* 0x000000031c1c7211 */ /* 0x000fca00078fd2ff */
[----:B------:R-:W-:-:S04]  /*00d0*/  IMAD R7, R28, -0x120, R7 ;  /* 0xfffffee01c077824 */ /* 0x000fc800078e0207 */
[C---:B--2---:R-:W-:Y:S01]  /*00e0*/  IMAD.WIDE R4, R7.reuse, 0x4, R4 ;  /* 0x0000000407047825 */ /* 0x044fe200078e0204 */
[----:B------:R-:W1:Y:S04]  /*00f0*/  S2R R3, SR_CTAID.X ;  /* 0x0000000000037919 */ /* 0x000e680000002500 */
[----:B------:R2:W5:Y:S01]  /*0100*/  @!P0 LDG.E.EL R0, desc[UR4][R4.64] ;  /* 0x0000000404008981 */ /* 0x000562000c2e1900 */
[----:B---3--:R-:W-:Y:S01]  /*0110*/  LOP3.LUT R6, R6, 0x7f, RZ, 0xc0, !PT ;  /* 0x0000007f06067812 */ /* 0x008fe200078ec0ff */
[----:B------:R-:W-:Y:S01]  /*0120*/  IMAD R27, R28, 0x43920, R7 ;  /* 0x000439201c1b7824 */ /* 0x000fe200078e0207 */
[----:B------:R-:W-:Y:S01]  /*0130*/  MOV R10, RZ ;  /* 0x000000ff000a7202 */ /* 0x000fe20000000f00 */
[----:B------:R-:W-:Y:S02]  /*0140*/  IMAD.MOV.U32 R23, RZ, RZ, RZ ;  /* 0x000000ffff177224 */ /* 0x000fe400078e00ff */
[----:B----4-:R-:W-:Y:S01]  /*0150*/  IMAD.WIDE R14, R7, 0x4, R14 ;  /* 0x00000004070e7825 */ /* 0x010fe200078e020e */
[----:B--2---:R-:W-:-:S04]  /*0160*/  HFMA2.MMA R4, -RZ, RZ, 0, 0 ;  /* 0x00000000ff047435 */ /* 0x004fc800000001ff */
[----:B------:R-:W2:Y:S01]  /*0170*/  @!P0 LDG.E.EL R23, desc[UR4][R14.64] ;  /* 0x000000040e178981 */ /* 0x000ea2000c2e1900 */
[----:B-1----:R-:W-:Y:S02]  /*0180*/  LEA R6, R3, R6, 0xa ;  /* 0x0000000603067211 */ /* 0x002fe400078e50ff */
[----:B------:R-:W1:Y:S02]  /*0190*/  LDC.64 R2, c[0x0][0x230] ;  /* 0x00008c00ff027b82 */ /* 0x000e640000000a00 */
[----:B------:R-:W-:Y:S01]  /*01a0*/  IADD3 R24, R6, 0x80, RZ ;  /* 0x0000008006187810 */ /* 0x000fe20007ffe0ff */
[C---:B------:R-:W-:Y:S01]  /*01b0*/  IMAD R27, R6.reuse, 0x120, R27 ;  /* 0x00000120061b7824 */ /* 0x040fe200078e021b */
[----:B------:R-:W-:Y:S02]  /*01c0*/  ISETP.LT.AND P1, PT, R6, 0x3c1, !P0 ;  /* 0x000003c10600780c */ /* 0x000fe40004721270 */
[----:B------:R-:W-:Y:S01]  /*01d0*/  ISETP.LT.AND P6, PT, R24, 0x3c1, !P0 ;  /* 0x000003c11800780c */ /* 0x000fe200047c1270 */
[----:B-----5:R-:W-:Y:S01]  /*01e0*/  IMAD.WIDE R20, R27, 0x4, R16 ;  /* 0x000000041b147825 */ /* 0x020fe200078e0210 */
[----:B------:R-:W-:-:S02]  /*01f0*/  IADD3 R13, R27, 0x9000, RZ ;  /* 0x000090001b0d7810 */ /* 0x000fc40007ffe0ff */
[----:B------:R-:W-:-:S03]  /*0200*/  P2R R5, PR, RZ, 0x2 ;  /* 0x00000002ff057803 */ /* 0x000fc60000000000 */
[----:B------:R-:W-:Y:S01]  /*0210*/  IMAD.WIDE R12, R13, 0x4, R16 ;  /* 0x000000040d0c7825 */ /* 0x000fe200078e0210 */
[----:B------:R-:W-:-:S03]  /*0220*/  P2R R25, PR, RZ, 0x40 ;  /* 0x00000040ff197803 */ /* 0x000fc60000000000 */
[----:B------:R-:W2:Y:S01]  /*0230*/  @P1 LDG.E.EL R4, desc[UR4][R20.64] ;  /* 0x0000000414041981 */ /* 0x000ea2000c2e1900 */
[----:B------:R-:W-:-:S03]  /*0240*/  IMAD.MOV.U32 R18, RZ, RZ, RZ ;  /* 0x000000ffff127224 */ /* 0x000fc600078e00ff */
[----:B------:R3:W4:Y:S01]  /*0250*/  @P6 LDG.E.EL R10, desc[UR4][R12.64] ;  /* 0x000000040c0a6981 */ /* 0x000722000c2e1900 */
[----:B------:R-:W-:Y:S02]  /*0260*/  ISETP.NE.AND P6, PT, R5, RZ, PT ;  /* 0x000000ff0500720c */ /* 0x000fe40003fc5270 */
[----:B------:R-:W-:Y:S01]  /*0270*/  MOV R5, RZ ;  /* 0x000000ff00057202 */ /* 0x000fe20000000f00 */
[----:B-1----:R-:W-:-:S05]  /*0280*/  IMAD.WIDE R2, R7, 0x4, R2 ;  /* 0x0000000407027825 */ /* 0x002fca00078e0202 */
[----:B------:R-:W5:Y:S01]  /*0290*/  @!P0 LDG.E.EL R5, desc[UR4][R2.64] ;  /* 0x0000000402058981 */ /* 0x000f62000c2e1900 */
[----:B0--3--:R-:W-:-:S05]  /*02a0*/  IMAD.WIDE R12, R7, 0x4, R8 ;  /* 0x00000004070c7825 */ /* 0x009fca00078e0208 */
[----:B------:R0:W5:Y:S01]  /*02b0*/  @!P0 LDG.E.EL R18, desc[UR4][R12.64] ;  /* 0x000000040c128981 */ /* 0x000162000c2e1900 */
[----:B------:R-:W-:Y:S01]  /*02c0*/  HFMA2.MMA R11, -RZ, RZ, 1.625, 0 ;  /* 0x3e800000ff0b7435 */ /* 0x000fe200000001ff */
[----:B------:R-:W-:-:S04]  /*02d0*/  IADD3 R9, R6, 0x100, RZ ;  /* 0x0000010006097810 */ /* 0x000fc80007ffe0ff */
[----:B------:R-:W-:Y:S01]  /*02e0*/  ISETP.LT.AND P5, PT, R9, 0x3c1, !P0 ;  /* 0x000003c10900780c */ /* 0x000fe200047a1270 */
[----:B------:R-:W-:Y:S01]  /*02f0*/  VIADD R15, R27, 0x12000 ;  /* 0x000120001b0f7836 */ /* 0x000fe20000000000 */
[----:B0-----:R-:W-:-:S03]  /*0300*/  IADD3 R12, R6, 0x180, RZ ;  /* 0x00000180060c7810 */ /* 0x001fc60007ffe0ff */
[----:B------:R-:W-:Y:S01]  /*0310*/  IMAD.WIDE R14, R15, 0x4, R16 ;  /* 0x000000040f0e7825 */ /* 0x000fe200078e0210 */
[----:B------:R-:W-:Y:S02]  /*0320*/  IADD3 R21, R27, 0x1b000, RZ ;  /* 0x0001b0001b157810 */ /* 0x000fe40007ffe0ff */
[----:B------:R-:W-:-:S03]  /*0330*/  IADD3 R29, R27, 0x2d000, RZ ;  /* 0x0002d0001b1d7810 */ /* 0x000fc60007ffe0ff */
[----:B------:R-:W-:Y:S01]  /*0340*/  IMAD.WIDE R20, R21, 0x4, R16 ;  /* 0x0000000415147825 */ /* 0x000fe200078e0210 */
[----:B------:R-:W-:-:S03]  /*0350*/  IADD3 R3, R6, 0x280, RZ ;  /* 0x0000028006037810 */ /* 0x000fc60007ffe0ff */
[----:B------:R-:W-:Y:S01]  /*0360*/  VIADD R22, R6, 0x380 ;  /* 0x0000038006167836 */ /* 0x000fe20000000000 */
[----:B------:R-:W-:Y:S01]  /*0370*/  ISETP.LT.AND P3, PT, R3, 0x3c1, !P0 ;  /* 0x000003c10300780c */ /* 0x000fe20004761270 */
[----:B------:R-:W-:-:S04]  /*0380*/  FADD R0, R0, 0.0010000000474974513054 ;  /* 0x3a83126f00007421 */ /* 0x000fc80000000000 */
[----:B------:R-:W0:Y:S02]  /*0390*/  MUFU.SQRT R8, R0 ;  /* 0x0000000000087308 */ /* 0x000e240000002000 */
[C---:B0-----:R-:W-:Y:S02]  /*03a0*/  FSETP.GT.AND P1, PT, R8.reuse, 8.50705917302346158658e+37, PT ;  /* 0x7e8000000800780b */ /* 0x041fe40003f24000 */
[----:B------:R-:W-:-:S11]  /*03b0*/  FSETP.GEU.AND P2, PT, R8, 1.175494350822287508e-38, PT ;  /* 0x008000000800780b */ /* 0x000fd60003f4e000 */
[----:B------:R-:W-:-:S04]  /*03c0*/  @P1 FMUL R8, R8, 0.25 ;  /* 0x3e80000008081820 */ /* 0x000fc80000400000 */
[----:B------:R-:W-:-:S06]  /*03d0*/  @!P2 FMUL R8, R8, 16777216 ;  /* 0x4b8000000808a820 */ /* 0x000fcc0000400000 */
[----:B------:R-:W0:Y:S01]  /*03e0*/  MUFU.RCP R8, R8 ;  /* 0x0000000800087308 */ /* 0x000e220000001000 */
[----:B------:R-:W-:-:S05]  /*03f0*/  FSEL R13, R11, 1, P1 ;  /* 0x3f8000000b0d7808 */ /* 0x000fca0000800000 */
[----:B------:R-:W-:Y:S01]  /*0400*/  @!P2 FMUL R13, R13, 16777216 ;  /* 0x4b8000000d0da820 */ /* 0x000fe20000400000 */
[C---:B--2---:R-:W-:Y:S01]  /*0410*/  FADD R4, -R23.reuse, R4 ;  /* 0x0000000417047221 */ /* 0x044fe20000000100 */
[----:B----4-:R-:W-:Y:S02]  /*0420*/  FADD R10, -R23, R10 ;  /* 0x0000000a170a7221 */ /* 0x010fe40000000100 */
[----:B0-----:R-:W-:Y:S01]  /*0430*/  FMUL R13, R8, R13 ;  /* 0x0000000d080d7220 */ /* 0x001fe20000400000 */
[----:B------:R-:W-:-:S03]  /*0440*/  ISETP.LT.AND P2, PT, R12, 0x3c1, !P0 ;  /* 0x000003c10c00780c */ /* 0x000fc60004741270 */
[C---:B------:R-:W-:Y:S01]  /*0450*/  FMUL R4, R13.reuse, R4 ;  /* 0x000000040d047220 */ /* 0x040fe20000400000 */
[----:B------:R-:W-:Y:S01]  /*0460*/  FMUL R2, R13, R10 ;  /* 0x0000000a0d027220 */ /* 0x000fe20000400000 */
[----:B------:R-:W-:Y:S01]  /*0470*/  VIADD R10, R6, 0x200 ;  /* 0x00000200060a7836 */ /* 0x000fe20000000000 */
[----:B------:R-:W-:Y:S01]  /*0480*/  MOV R0, RZ ;  /* 0x000000ff00007202 */ /* 0x000fe20000000f00 */
[-CC-:B-----5:R-:W-:Y:S01]  /*0490*/  FFMA R4, R4, R18.reuse, R5.reuse ;  /* 0x0000001204047223 */ /* 0x1a0fe20000000005 */
[----:B------:R-:W-:Y:S01]  /*04a0*/  HFMA2.MMA R11, -RZ, RZ, 0, 0 ;  /* 0x00000000ff0b7435 */ /* 0x000fe200000001ff */
[----:B------:R-:W-:Y:S01]  /*04b0*/  FFMA R19, R2, R18, R5 ;  /* 0x0000001202137223 */ /* 0x000fe20000000005 */
[----:B------:R-:W-:Y:S02]  /*04c0*/  ISETP.LT.AND P4, PT, R10, 0x3c1, !P0 ;  /* 0x000003c10a00780c */ /* 0x000fe40004781270 */
[----:B------:R0:W2:Y:S01]  /*04d0*/  @P5 LDG.E.EL R0, desc[UR4][R14.64] ;  /* 0x000000040e005981 */ /* 0x0000a2000c2e1900 */
[----:B------:R-:W-:Y:S01]  /*04e0*/  FSETP.GEU.AND P1, PT, R4, RZ, PT ;  /* 0x000000ff0400720b */ /* 0x000fe20003f2e000 */
[----:B------:R-:W-:Y:S01]  /*04f0*/  IMAD.MOV.U32 R2, RZ, RZ, RZ ;  /* 0x000000ffff027224 */ /* 0x000fe200078e00ff */
[----:B------:R-:W-:-:S02]  /*0500*/  IADD3 R8, R6, 0x300, RZ ;  /* 0x0000030006087810 */ /* 0x000fc40007ffe0ff */
[----:B------:R-:W-:Y:S02]  /*0510*/  SEL R26, R4, RZ, P1 ;  /* 0x000000ff041a7207 */ /* 0x000fe40000800000 */
[C---:B------:R-:W-:Y:S01]  /*0520*/  FSETP.GEU.AND P1, PT, R19.reuse, RZ, PT ;  /* 0x000000ff1300720b */ /* 0x040fe20003f2e000 */
[----:B------:R1:W3:Y:S01]  /*0530*/  @P2 LDG.E.EL R11, desc[UR4][R20.64] ;  /* 0x00000004140b2981 */ /* 0x0002e2000c2e1900 */
[----:B0-----:R-:W-:Y:S02]  /*0540*/  IADD3 R15, R27, 0x24000, RZ ;  /* 0x000240001b0f7810 */ /* 0x001fe40007ffe0ff */
[----:B------:R-:W-:-:S03]  /*0550*/  SEL R19, R19, RZ, P1 ;  /* 0x000000ff13137207 */ /* 0x000fc60000800000 */
[----:B------:R-:W-:Y:S01]  /*0560*/  IMAD.WIDE R14, R15, 0x4, R16 ;  /* 0x000000040f0e7825 */ /* 0x000fe200078e0210 */
[----:B------:R-:W-:-:S03]  /*0570*/  ISETP.LT.AND P1, PT, R8, 0x3c1, !P0 ;  /* 0x000003c10800780c */ /* 0x000fc60004721270 */
[--C-:B-1----:R-:W-:Y:S01]  /*0580*/  IMAD.WIDE R20, R29, 0x4, R16.reuse ;  /* 0x000000041d147825 */ /* 0x102fe200078e0210 */
[----:B------:R-:W-:Y:S01]  /*0590*/  IADD3 R29, R27, 0x36000, RZ ;  /* 0x000360001b1d7810 */ /* 0x000fe20007ffe0ff */
[----:B------:R0:W4:Y:S01]  /*05a0*/  @P4 LDG.E.EL R2, desc[UR4][R14.64] ;  /* 0x000000040e024981 */ /* 0x000122000c2e1900 */
[----:B------:R-:W-:Y:S02]  /*05b0*/  ISETP.LT.AND P0, PT, R22, 0x3c1, !P0 ;  /* 0x000003c11600780c */ /* 0x000fe40004701270 */
[----:B------:R-:W-:Y:S02]  /*05c0*/  IADD3 R27, R27, 0x3f000, RZ ;  /* 0x0003f0001b1b7810 */ /* 0x000fe40007ffe0ff */
[----:B------:R-:W-:Y:S01]  /*05d0*/  MOV R4, RZ ;  /* 0x000000ff00047202 */ /* 0x000fe20000000f00 */
[----:B0-----:R-:W-:Y:S01]  /*05e0*/  IMAD.WIDE R14, R29, 0x4, R16 ;  /* 0x000000041d0e7825 */ /* 0x001fe200078e0210 */
[----:B------:R-:W-:-:S04]  /*05f0*/  HFMA2.MMA R29, -RZ, RZ, 0, 0 ;  /* 0x00000000ff1d7435 */ /* 0x000fc800000001ff */
[----:B------:R0:W5:Y:S01]  /*0600*/  @P3 LDG.E.EL R4, desc[UR4][R20.64] ;  /* 0x0000000414043981 */ /* 0x000162000c2e1900 */
[----:B------:R-:W-:-:S04]  /*0610*/  IMAD.WIDE R16, R27, 0x4, R16 ;  /* 0x000000041b107825 */ /* 0x000fc800078e0210 */
[----:B------:R-:W-:Y:S01]  /*0620*/  IMAD.MOV.U32 R27, RZ, RZ, RZ ;  /* 0x000000ffff1b7224 */ /* 0x000fe200078e00ff */
[----:B------:R1:W5:Y:S01]  /*0630*/  @P1 LDG.E.EL R29, desc[UR4][R14.64] ;  /* 0x000000040e1d1981 */ /* 0x000362000c2e1900 */
[----:B0-----:R-:W0:Y:S04]  /*0640*/  LDC.64 R20, c[0x0][0x238] ;  /* 0x00008e00ff147b82 */ /* 0x001e280000000a00 */
[----:B------:R0:W5:Y:S01]  /*0650*/  @P0 LDG.E.EL R27, desc[UR4][R16.64] ;  /* 0x00000004101b0981 */ /* 0x000162000c2e1900 */
[----:B------:R-:W-:-:S04]  /*0660*/  IMAD R28, R28, 0x820, R7 ;  /* 0x000008201c1c7824 */ /* 0x000fc800078e0207 */
[----:B------:R-:W-:-:S05]  /*0670*/  IMAD R28, R28, 0x3c1, RZ ;  /* 0x000003c11c1c7824 */ /* 0x000fca00078e02ff */
[----:B------:R-:W-:-:S05]  /*0680*/  IADD3 R7, R6, R28, RZ ;  /* 0x0000001c06077210 */ /* 0x000fca0007ffe0ff */
[----:B0-----:R-:W-:-:S05]  /*0690*/  IMAD.WIDE R6, R7, 0x4, R20 ;  /* 0x0000000407067825 */ /* 0x001fca00078e0214 */
[----:B------:R0:W-:Y:S01]  /*06a0*/  @P6 STG.E desc[UR4][R6.64], R26 ;  /* 0x0000001a06006986 */ /* 0x0001e2000c101904 */
[----:B------:R-:W-:Y:S01]  /*06b0*/  ISETP.NE.AND P6, PT, R25, RZ, PT ;  /* 0x000000ff1900720c */ /* 0x000fe20003fc5270 */
[----:B------:R-:W-:Y:S01]  /*06c0*/  IMAD.IADD R25, R12, 0x1, R28 ;  /* 0x000000010c197824 */ /* 0x000fe200078e021c */
[----:B-1----:R-:W-:Y:S02]  /*06d0*/  IADD3 R15, R10, R28, RZ ;  /* 0x0000001c0a0f7210 */ /* 0x002fe40007ffe0ff */
[----:B------:R-:W-:Y:S02]  /*06e0*/  IADD3 R17, R8, R28, RZ ;  /* 0x0000001c08117210 */ /* 0x000fe40007ffe0ff */
[----:B0-----:R-:W-:Y:S02]  /*06f0*/  IADD3 R7, R24, R28, RZ ;  /* 0x0000001c18077210 */ /* 0x001fe40007ffe0ff */
[----:B------:R-:W-:-:S03]  /*0700*/  IADD3 R24, R9, R28, RZ ;  /* 0x0000001c09187210 */ /* 0x000fc60007ffe0ff */
[----:B------:R-:W-:-:S05]  /*0710*/  IMAD.WIDE R8, R7, 0x4, R20 ;  /* 0x0000000407087825 */ /* 0x000fca00078e0214 */
[----:B------:R0:W-:Y:S01]  /*0720*/  @P6 STG.E desc[UR4][R8.64], R19 ;  /* 0x0000001308006986 */ /* 0x0001e2000c101904 */
[----:B------:R-:W-:Y:S02]  /*0730*/  IADD3 R3, R3, R28, RZ ;  /* 0x0000001c03037210 */ /* 0x000fe40007ffe0ff */
[----:B------:R-:W-:Y:S01]  /*0740*/  IADD3 R22, R22, R28, RZ ;  /* 0x0000001c16167210 */ /* 0x000fe20007ffe0ff */
[----:B0-----:R-:W-:-:S04]  /*0750*/  IMAD.WIDE R8, R15, 0x4, R20 ;  /* 0x000000040f087825 */ /* 0x001fc800078e0214 */
[----:B--2---:R-:W-:-:S04]  /*0760*/  FADD R0, -R23, R0 ;  /* 0x0000000017007221 */ /* 0x004fc80000000100 */
[----:B------:R-:W-:Y:S01]  /*0770*/  FMUL R12, R13, R0 ;  /* 0x000000000d0c7220 */ /* 0x000fe20000400000 */
[----:B---3--:R-:W-:-:S03]  /*0780*/  FADD R10, -R23, R11 ;  /* 0x0000000b170a7221 */ /* 0x008fc60000000100 */
[----:B------:R-:W-:Y:S01]  /*0790*/  FFMA R11, R12, R18, R5 ;  /* 0x000000120c0b7223 */ /* 0x000fe20000000005 */
[----:B------:R-:W-:-:S04]  /*07a0*/  FMUL R14, R13, R10 ;  /* 0x0000000a0d0e7220 */ /* 0x000fc80000400000 */
[----:B------:R-:W-:Y:S01]  /*07b0*/  FSETP.GEU.AND P6, PT, R11, RZ, PT ;  /* 0x000000ff0b00720b */ /* 0x000fe20003fce000 */
[----:B----4-:R-:W-:-:S04]  /*07c0*/  FADD R2, -R23, R2 ;  /* 0x0000000217027221 */ /* 0x010fc80000000100 */
[----:B------:R-:W-:Y:S01]  /*07d0*/  FMUL R12, R13, R2 ;  /* 0x000000020d0c7220 */ /* 0x000fe20000400000 */
[----:B-----5:R-:W-:-:S04]  /*07e0*/  FADD R4, -R23, R4 ;  /* 0x0000000417047221 */ /* 0x020fc80000000100 */
[----:B------:R-:W-:Y:S01]  /*07f0*/  FMUL R2, R13, R4 ;  /* 0x000000040d027220 */ /* 0x000fe20000400000 */
[C---:B------:R-:W-:Y:S01]  /*0800*/  FADD R0, -R23.reuse, R29 ;  /* 0x0000001d17007221 */ /* 0x040fe20000000100 */
[----:B------:R-:W-:-:S03]  /*0810*/  FADD R6, -R23, R27 ;  /* 0x0000001b17067221 */ /* 0x000fc60000000100 */
[----:B------:R-:W-:Y:S01]  /*0820*/  FMUL R10, R13, R0 ;  /* 0x000000000d0a7220 */ /* 0x000fe20000400000 */
[----:B------:R-:W-:Y:S01]  /*0830*/  SEL R23, R11, RZ, P6 ;  /* 0x000000ff0b177207 */ /* 0x000fe20003000000 */
[----:B------:R-:W-:Y:S01]  /*0840*/  FMUL R4, R13, R6 ;  /* 0x000000060d047220 */ /* 0x000fe20000400000 */
[----:B------:R-:W-:-:S04]  /*0850*/  IMAD.WIDE R6, R24, 0x4, R20 ;  /* 0x0000000418067825 */ /* 0x000fc800078e0214 */
[-CC-:B------:R-:W-:Y:S01]  /*0860*/  FFMA R0, R14, R18.reuse, R5.reuse ;  /* 0x000000120e007223 */ /* 0x180fe20000000005 */
[-CC-:B------:R-:W-:Y:S01]  /*0870*/  FFMA R11, R12, R18.reuse, R5.reuse ;  /* 0x000000120c0b7223 */ /* 0x180fe20000000005 */
[-CC-:B------:R-:W-:Y:S01]  /*0880*/  FFMA R2, R2, R18.reuse, R5.reuse ;  /* 0x0000001202027223 */ /* 0x180fe20000000005 */
[----:B------:R0:W-:Y:S02]  /*0890*/  @P5 STG.E desc[UR4][R6.64], R23 ;  /* 0x0000001706005986 */ /* 0x0001e4000c101904 */
[----:B------:R-:W-:Y:S01]  /*08a0*/  FSETP.GEU.AND P5, PT, R0, RZ, PT ;  /* 0x000000ff0000720b */ /* 0x000fe20003fae000 */
[----:B------:R-:W-:Y:S01]  /*08b0*/  FFMA R10, R10, R18, R5 ;  /* 0x000000120a0a7223 */ /* 0x000fe20000000005 */
[----:B------:R-:W-:Y:S01]  /*08c0*/  FSETP.GEU.AND P6, PT, R11, RZ, PT ;  /* 0x000000ff0b00720b */ /* 0x000fe20003fce000 */
[----:B------:R-:W-:Y:S01]  /*08d0*/  IMAD.WIDE R12, R3, 0x4, R20 ;  /* 0x00000004030c7825 */ /* 0x000fe200078e0214 */
[----:B------:R-:W-:-:S03]  /*08e0*/  SEL R3, R0, RZ, P5 ;  /* 0x000000ff00037207 */ /* 0x000fc60002800000 */
[----:B------:R-:W-:Y:S01]  /*08f0*/  FFMA R18, R4, R18, R5 ;  /* 0x0000001204127223 */ /* 0x000fe20000000005 */
[----:B------:R-:W-:Y:S02]  /*0900*/  FSETP.GEU.AND P5, PT, R2, RZ, PT ;  /* 0x000000ff0200720b */ /* 0x000fe40003fae000 */
[----:B------:R-:W-:Y:S01]  /*0910*/  SEL R11, R11, RZ, P6 ;  /* 0x000000ff0b0b7207 */ /* 0x000fe20003000000 */
[--C-:B------:R-:W-:Y:S01]  /*0920*/  IMAD.WIDE R4, R25, 0x4, R20.reuse ;  /* 0x0000000419047825 */ /* 0x100fe200078e0214 */
[----:B------:R-:W-:Y:S02]  /*0930*/  FSETP.GEU.AND P6, PT, R10, RZ, PT ;  /* 0x000000ff0a00720b */ /* 0x000fe40003fce000 */
[----:B0-----:R-:W-:Y:S01]  /*0940*/  SEL R7, R2, RZ, P5 ;  /* 0x000000ff02077207 */ /* 0x001fe20002800000 */
[----:B------:R-:W-:Y:S01]  /*0950*/  IMAD.WIDE R14, R17, 0x4, R20 ;  /* 0x00000004110e7825 */ /* 0x000fe200078e0214 */
[----:B------:R-:W-:Y:S01]  /*0960*/  SEL R17, R10, RZ, P6 ;  /* 0x000000ff0a117207 */ /* 0x000fe20003000000 */
[----:B------:R0:W-:Y:S01]  /*0970*/  @P2 STG.E desc[UR4][R4.64], R3 ;  /* 0x0000000304002986 */ /* 0x0001e2000c101904 */
[----:B------:R-:W-:-:S03]  /*0980*/  FSETP.GEU.AND P5, PT, R18, RZ, PT ;  /* 0x000000ff1200720b */ /* 0x000fc60003fae000 */
[----:B------:R0:W-:Y:S04]  /*0990*/  @P4 STG.E desc[UR4][R8.64], R11 ;  /* 0x0000000b08004986 */ /* 0x0001e8000c101904 */
[----:B------:R0:W-:Y:S01]  /*09a0*/  @P3 STG.E desc[UR4][R12.64], R7 ;  /* 0x000000070c003986 */ /* 0x0001e2000c101904 */
[----:B------:R-:W-:-:S03]  /*09b0*/  IMAD.WIDE R22, R22, 0x4, R20 ;  /* 0x0000000416167825 */ /* 0x000fc600078e0214 */
[----:B------:R0:W-:Y:S01]  /*09c0*/  @P1 STG.E desc[UR4][R14.64], R17 ;  /* 0x000000110e001986 */ /* 0x0001e2000c101904 */
[----:B------:R-:W-:Y:S01]  /*09d0*/  SEL R19, R18, RZ, P5 ;  /* 0x000000ff12137207 */ /* 0x000fe20002800000 */
[----:B0-----:R-:W-:Y:S06]  /*09e0*/  @!P0 EXIT ;  /* 0x000000000000894d */ /* 0x001fec0003800000 */
[----:B------:R-:W-:Y:S01]  /*09f0*/  STG.E desc[UR4][R22.64], R19 ;  /* 0x0000001316007986 */ /* 0x000fe2000c101904 */
[----:B------:R-:W-:Y:S05]  /*0a00*/  EXIT ;  /* 0x000000000000794d */ /* 0x000fea0003800000 */
.L_x_0:
[----:B------:R-:W-:-:S00]  /*0a10*/  BRA `(.L_x_0) ;  /* 0xfffffffc00fc7947 */ /* 0x000fc0000383ffff */
[----:B------:R-:W-:-:S00]  /*0a20*/  NOP ;  /* 0x0000000000007918 */ /* 0x000fc00000000000 */
        /* <DEDUP_REMOVED lines=13> */
.L_x_1:


//--------------------- .nv.global.init           --------------------------
	.section	.nv.global.init,"aw",@progbits
.nv.global.init:
	.type		_$_str,@object
	.size		_$_str,(_$_str_$_2 - _$_str)
_$_str:
        /*0000*/ 	.byte	0x5f, 0x5f, 0x43, 0x55, 0x44, 0x41, 0x5f, 0x46, 0x54, 0x5a, 0x00
	.type		_$_str_$_2,@object
	.size		_$_str_$_2,(.L_1 - _$_str_$_2)
_$_str_$_2:
        /*000b*/ 	.byte	0x5f, 0x5f, 0x43, 0x55, 0x44, 0x41, 0x5f, 0x50, 0x52, 0x45, 0x43, 0x5f, 0x53, 0x51, 0x52, 0x54
        /*001b*/ 	.byte	0x00
.L_1:


//--------------------- .nv.constant0.triton_poi_fused__native_batch_norm_legit_no_training_relu_8 --------------------------
	.section	.nv.constant0.triton_poi_fused__native_batch_norm_legit_no_training_relu_8,"a",@progbits
	.sectionflags	@""
	.align	4
.nv.constant0.triton_poi_fused__native_batch_norm_legit_no_training_relu_8:
	.zero		584
